//
// Generated by NVIDIA NVVM Compiler
//
// Compiler Build ID: CL-36424714
// Cuda compilation tools, release 13.0, V13.0.88
// Based on NVVM 20.0.0
//

.version 9.0
.target sm_100
.address_size 64

	// .globl	_Z11vecMultiplyPfS_S_i

.visible .entry _Z11vecMultiplyPfS_S_i(
	.param .u64 .ptr .align 1 _Z11vecMultiplyPfS_S_i_param_0,
	.param .u64 .ptr .align 1 _Z11vecMultiplyPfS_S_i_param_1,
	.param .u64 .ptr .align 1 _Z11vecMultiplyPfS_S_i_param_2,
	.param .u32 _Z11vecMultiplyPfS_S_i_param_3
)
{
	.reg .pred 	%p<2>;
	.reg .b32 	%r<6>;
	.reg .b32 	%f<4>;
	.reg .b64 	%rd<11>;

	ld.param.u64 	%rd1, [_Z11vecMultiplyPfS_S_i_param_0];
	ld.param.u64 	%rd2, [_Z11vecMultiplyPfS_S_i_param_1];
	ld.param.u64 	%rd3, [_Z11vecMultiplyPfS_S_i_param_2];
	ld.param.u32 	%r2, [_Z11vecMultiplyPfS_S_i_param_3];
	mov.u32 	%r3, %ctaid.x;
	mov.u32 	%r4, %ntid.x;
	mov.u32 	%r5, %tid.x;
	mad.lo.s32 	%r1, %r3, %r4, %r5;
	setp.ge.s32 	%p1, %r1, %r2;
	@%p1 bra 	$L__BB0_2;
	cvta.to.global.u64 	%rd4, %rd1;
	cvta.to.global.u64 	%rd5, %rd2;
	cvta.to.global.u64 	%rd6, %rd3;
	mul.wide.s32 	%rd7, %r1, 4;
	add.s64 	%rd8, %rd4, %rd7;
	ld.global.f32 	%f1, [%rd8];
	add.s64 	%rd9, %rd5, %rd7;
	ld.global.f32 	%f2, [%rd9];
	mul.f32 	%f3, %f1, %f2;
	add.s64 	%rd10, %rd6, %rd7;
	st.global.f32 	[%rd10], %f3;
$L__BB0_2:
	ret;

}


// ===== COMPILED SASS (sm_100) =====

	.target	sm_100

	.elftype	@"ET_EXEC"


//--------------------- .note.nv.tkinfo           --------------------------
	.section	.note.nv.tkinfo,"",@"SHT_NOTE"
	.sectionflags	@"SHF_NOTE_NV_TKINFO"
	.tkinfo
        /*0018*/ 	.word	0x00000002
        /*0030*/ 	.string	""
        /*0030*/ 	.string	"ptxas"
        /*0030*/ 	.string	"Cuda compilation tools, release 13.0, V13.0.88"
        /*0030*/ 	.string	"Build cuda_13.0.r13.0/compiler.36424714_0"
        /*0030*/ 	.string	"-arch sm_100 -m 64 "



//--------------------- .note.nv.cuinfo           --------------------------
	.section	.note.nv.cuinfo,"",@"SHT_NOTE"
	.sectionflags	@"SHF_NOTE_NV_CUINFO"
        /*0018*/ 	.short	0x0002
        /*001a*/ 	.short	0x0064
        /*001c*/ 	.short	0x0082
	.zero		2


//--------------------- .nv.info                  --------------------------
	.section	.nv.info,"",@"SHT_CUDA_INFO"
	.align	4


	//----- nvinfo : EIATTR_REGCOUNT
	.align		4
        /*0000*/ 	.byte	0x04, 0x2f
        /*0002*/ 	.short	(.L_1 - .L_0)
	.align		4
.L_0:
        /*0004*/ 	.word	index@(_Z11vecMultiplyPfS_S_i)
        /*0008*/ 	.word	0x0000000c


	//----- nvinfo : EIATTR_FRAME_SIZE
	.align		4
.L_1:
        /*000c*/ 	.byte	0x04, 0x11
        /*000e*/ 	.short	(.L_3 - .L_2)
	.align		4
.L_2:
        /*0010*/ 	.word	index@(_Z11vecMultiplyPfS_S_i)
        /*0014*/ 	.word	0x00000000


	//----- nvinfo : EIATTR_MIN_STACK_SIZE
	.align		4
.L_3:
        /*0018*/ 	.byte	0x04, 0x12
        /*001a*/ 	.short	(.L_5 - .L_4)
	.align		4
.L_4:
        /*001c*/ 	.word	index@(_Z11vecMultiplyPfS_S_i)
        /*0020*/ 	.word	0x00000000
.L_5:


//--------------------- .nv.compat                --------------------------
	.section	.nv.compat,"",@"SHT_CUDA_COMPAT_INFO"
	.align	4
        /*0000*/ 	.byte	0x02, 0x09, 0x00, 0x00, 0x02, 0x02, 0x01, 0x00, 0x02, 0x05, 0x05, 0x00, 0x03, 0x07, 0x01, 0x01
        /*0010*/ 	.byte	0x02, 0x03, 0x00, 0x00, 0x02, 0x06, 0x01, 0x00, 0x04, 0x0b, 0x08, 0x00, 0x09, 0x00, 0x00, 0x00
        /*0020*/ 	.byte	0x00, 0x00, 0x00, 0x00


//--------------------- .nv.info._Z11vecMultiplyPfS_S_i --------------------------
	.section	.nv.info._Z11vecMultiplyPfS_S_i,"",@"SHT_CUDA_INFO"
	.sectionflags	@""
	.align	4


	//----- nvinfo : EIATTR_CUDA_API_VERSION
	.align		4
        /*0000*/ 	.byte	0x04, 0x37
        /*0002*/ 	.short	(.L_7 - .L_6)
.L_6:
        /*0004*/ 	.word	0x00000082


	//----- nvinfo : EIATTR_KPARAM_INFO
	.align		4
.L_7:
        /*0008*/ 	.byte	0x04, 0x17
        /*000a*/ 	.short	(.L_9 - .L_8)
.L_8:
        /*000c*/ 	.word	0x00000000
        /*0010*/ 	.short	0x0003
        /*0012*/ 	.short	0x0018
        /*0014*/ 	.byte	0x00, 0xf0, 0x11, 0x00


	//----- nvinfo : EIATTR_KPARAM_INFO
	.align		4
.L_9:
        /*0018*/ 	.byte	0x04, 0x17
        /*001a*/ 	.short	(.L_11 - .L_10)
.L_10:
        /*001c*/ 	.word	0x00000000
        /*0020*/ 	.short	0x0002
        /*0022*/ 	.short	0x0010
        /*0024*/ 	.byte	0x00, 0xf5, 0x21, 0x00


	//----- nvinfo : EIATTR_KPARAM_INFO
	.align		4
.L_11:
        /*0028*/ 	.byte	0x04, 0x17
        /*002a*/ 	.short	(.L_13 - .L_12)
.L_12:
        /*002c*/ 	.word	0x00000000
        /*0030*/ 	.short	0x0001
        /*0032*/ 	.short	0x0008
        /*0034*/ 	.byte	0x00, 0xf5, 0x21, 0x00


	//----- nvinfo : EIATTR_KPARAM_INFO
	.align		4
.L_13:
        /*0038*/ 	.byte	0x04, 0x17
        /*003a*/ 	.short	(.L_15 - .L_14)
.L_14:
        /*003c*/ 	.word	0x00000000
        /*0040*/ 	.short	0x0000
        /*0042*/ 	.short	0x0000
        /*0044*/ 	.byte	0x00, 0xf5, 0x21, 0x00


	//----- nvinfo : EIATTR_SPARSE_MMA_MASK
	.align		4
.L_15:
        /*0048*/ 	.byte	0x03, 0x50
        /*004a*/ 	.short	0x0000


	//----- nvinfo : EIATTR_MAXREG_COUNT
	.align		4
        /*004c*/ 	.byte	0x03, 0x1b
        /*004e*/ 	.short	0x00ff


	//----- nvinfo : EIATTR_MERCURY_ISA_VERSION
	.align		4
        /*0050*/ 	.byte	0x03, 0x5f
        /*0052*/ 	.short	0x0101


	//----- nvinfo : EIATTR_VRC_CTA_INIT_COUNT
	.align		4
        /*0054*/ 	.byte	0x02, 0x4a
	.zero		1
	.zero		1


	//----- nvinfo : EIATTR_EXIT_INSTR_OFFSETS
	.align		4
        /*0058*/ 	.byte	0x04, 0x1c
        /*005a*/ 	.short	(.L_17 - .L_16)


	//   ....[0]....
.L_16:
        /*005c*/ 	.word	0x00000070


	//   ....[1]....
        /*0060*/ 	.word	0x00000130


	//----- nvinfo : EIATTR_CBANK_PARAM_SIZE
	.align		4
.L_17:
        /*0064*/ 	.byte	0x03, 0x19
        /*0066*/ 	.short	0x001c


	//----- nvinfo : EIATTR_PARAM_CBANK
	.align		4
        /*0068*/ 	.byte	0x04, 0x0a
        /*006a*/ 	.short	(.L_19 - .L_18)
	.align		4
.L_18:
        /*006c*/ 	.word	index@(.nv.constant0._Z11vecMultiplyPfS_S_i)
        /*0070*/ 	.short	0x0380
        /*0072*/ 	.short	0x001c


	//----- nvinfo : EIATTR_SW_WAR
	.align		4
.L_19:
        /*0074*/ 	.byte	0x04, 0x36
        /*0076*/ 	.short	(.L_21 - .L_20)
.L_20:
        /*0078*/ 	.word	0x00000008
.L_21:


//--------------------- .nv.callgraph             --------------------------
	.section	.nv.callgraph,"",@"SHT_CUDA_CALLGRAPH"
	.align	4
	.sectionentsize	8
	.align		4
        /*0000*/ 	.word	0x00000000
	.align		4
        /*0004*/ 	.word	0xffffffff
	.align		4
        /*0008*/ 	.word	0x00000000
	.align		4
        /*000c*/ 	.word	0xfffffffe
	.align		4
        /*0010*/ 	.word	0x00000000
	.align		4
        /*0014*/ 	.word	0xfffffffd
	.align		4
        /*0018*/ 	.word	0x00000000
	.align		4
        /*001c*/ 	.word	0xfffffffc


//--------------------- .text._Z11vecMultiplyPfS_S_i --------------------------
	.section	.text._Z11vecMultiplyPfS_S_i,"ax",@progbits
	.align	128
        .global         _Z11vecMultiplyPfS_S_i
        .type           _Z11vecMultiplyPfS_S_i,@function
        .size           _Z11vecMultiplyPfS_S_i,(.L_x_1 - _Z11vecMultiplyPfS_S_i)
        .other          _Z11vecMultiplyPfS_S_i,@"STO_CUDA_ENTRY STV_DEFAULT"
_Z11vecMultiplyPfS_S_i:
.text._Z11vecMultiplyPfS_S_i:
[----:B------:R-:W-:Y:S01]  /*0000*/  LDC R1, c[0x0][0x37c] ;  /* 0x0000df00ff017b82 */ /* 0x000fe20000000800 */
[----:B------:R-:W0:Y:S07]  /*0010*/  S2R R0, SR_TID.X ;  /* 0x0000000000007919 */ /* 0x000e2e0000002100 */
[----:B------:R-:W0:Y:S01]  /*0020*/  S2UR UR4, SR_CTAID.X ;  /* 0x00000000000479c3 */ /* 0x000e220000002500 */
[----:B------:R-:W1:Y:S07]  /*0030*/  LDCU UR5, c[0x0][0x398] ;  /* 0x00007300ff0577ac */ /* 0x000e6e0008000800 */
[----:B------:R-:W0:Y:S02]  /*0040*/  LDC R9, c[0x0][0x360] ;  /* 0x0000d800ff097b82 */ /* 0x000e240000000800 */
[----:B0-----:R-:W-:-:S05]  /*0050*/  IMAD R9, R9, UR4, R0 ;  /* 0x0000000409097c24 */ /* 0x001fca000f8e0200 */
[----:B-1----:R-:W-:-:S13]  /*0060*/  ISETP.GE.AND P0, PT, R9, UR5, PT ;  /* 0x0000000509007c0c */ /* 0x002fda000bf06270 */
[----:B------:R-:W-:Y:S05]  /*0070*/  @P0 EXIT ;  /* 0x000000000000094d */ /* 0x000fea0003800000 */
[----:B------:R-:W0:Y:S01]  /*0080*/  LDC.64 R2, c[0x0][0x380] ;  /* 0x0000e000ff027b82 */ /* 0x000e220000000a00 */
[----:B------:R-:W1:Y:S07]  /*0090*/  LDCU.64 UR4, c[0x0][0x358] ;  /* 0x00006b00ff0477ac */ /* 0x000e6e0008000a00 */
[----:B------:R-:W2:Y:S08]  /*00a0*/  LDC.64 R4, c[0x0][0x388] ;  /* 0x0000e200ff047b82 */ /* 0x000eb00000000a00 */
[----:B------:R-:W3:Y:S01]  /*00b0*/  LDC.64 R6, c[0x0][0x390] ;  /* 0x0000e400ff067b82 */ /* 0x000ee20000000a00 */
[----:B0-----:R-:W-:-:S06]  /*00c0*/  IMAD.WIDE R2, R9, 0x4, R2 ;  /* 0x0000000409027825 */ /* 0x001fcc00078e0202 */
[----:B-1----:R-:W4:Y:S01]  /*00d0*/  LDG.E R2, desc[UR4][R2.64] ;  /* 0x0000000402027981 */ /* 0x002f22000c1e1900 */
[----:B--2---:R-:W-:-:S06]  /*00e0*/  IMAD.WIDE R4, R9, 0x4, R4 ;  /* 0x0000000409047825 */ /* 0x004fcc00078e0204 */
[----:B------:R-:W4:Y:S01]  /*00f0*/  LDG.E R5, desc[UR4][R4.64] ;  /* 0x0000000404057981 */ /* 0x000f22000c1e1900 */
[----:B---3--:R-:W-:-:S04]  /*0100*/  IMAD.WIDE R6, R9, 0x4, R6 ;  /* 0x0000000409067825 */ /* 0x008fc800078e0206 */
[----:B----4-:R-:W-:-:S05]  /*0110*/  FMUL R9, R2, R5 ;  /* 0x0000000502097220 */ /* 0x010fca0000400000 */
[----:B------:R-:W-:Y:S01]  /*0120*/  STG.E desc[UR4][R6.64], R9 ;  /* 0x0000000906007986 */ /* 0x000fe2000c101904 */
[----:B------:R-:W-:Y:S05]  /*0130*/  EXIT ;  /* 0x000000000000794d */ /* 0x000fea0003800000 */
.L_x_0:
[----:B------:R-:W-:-:S00]  /*0140*/  BRA `(.L_x_0) ;  /* 0xfffffffc00fc7947 */ /* 0x000fc0000383ffff */
[----:B------:R-:W-:-:S00]  /*0150*/  NOP ;  /* 0x0000000000007918 */ /* 0x000fc00000000000 */
        /* <DEDUP_REMOVED lines=10> */
.L_x_1:


//--------------------- .nv.shared.reserved.0     --------------------------
	.section	.nv.shared.reserved.0,"aw",@nobits
	.weak		__nv_reservedSMEM_offset_0_alias
	.size		__nv_reservedSMEM_offset_0_alias, 0, 64
	.other		__nv_reservedSMEM_offset_0_alias,@"STO_CUDA_RESERVED_SHARED STV_DEFAULT"
__nv_reservedSMEM_offset_0_alias:
	.zero		0
	.zero		64


//--------------------- .nv.constant0._Z11vecMultiplyPfS_S_i --------------------------
	.section	.nv.constant0._Z11vecMultiplyPfS_S_i,"a",@progbits
	.sectionflags	@""
	.align	4
.nv.constant0._Z11vecMultiplyPfS_S_i:
	.zero		924


//--------------------- SYMBOLS --------------------------

	.type		.nv.reservedSmem.offset0,@object
	.size		.nv.reservedSmem.offset0,0x4
